//
// Generated by NVIDIA NVVM Compiler
//
// Compiler Build ID: CL-36424714
// Cuda compilation tools, release 13.0, V13.0.88
// Based on NVVM 20.0.0
//

.version 9.0
.target sm_100
.address_size 64

	// .globl	_Z12matVecKernelPfS_S_i

.visible .entry _Z12matVecKernelPfS_S_i(
	.param .u64 .ptr .align 1 _Z12matVecKernelPfS_S_i_param_0,
	.param .u64 .ptr .align 1 _Z12matVecKernelPfS_S_i_param_1,
	.param .u64 .ptr .align 1 _Z12matVecKernelPfS_S_i_param_2,
	.param .u32 _Z12matVecKernelPfS_S_i_param_3
)
{
	.reg .pred 	%p<12>;
	.reg .b32 	%r<37>;
	.reg .b32 	%f<99>;
	.reg .b64 	%rd<31>;

	ld.param.u64 	%rd12, [_Z12matVecKernelPfS_S_i_param_0];
	ld.param.u64 	%rd13, [_Z12matVecKernelPfS_S_i_param_1];
	ld.param.u64 	%rd11, [_Z12matVecKernelPfS_S_i_param_2];
	ld.param.u32 	%r23, [_Z12matVecKernelPfS_S_i_param_3];
	cvta.to.global.u64 	%rd1, %rd13;
	cvta.to.global.u64 	%rd2, %rd12;
	mov.u32 	%r24, %tid.x;
	mov.u32 	%r25, %ctaid.x;
	mov.u32 	%r26, %ntid.x;
	mad.lo.s32 	%r1, %r25, %r26, %r24;
	setp.ge.s32 	%p1, %r1, %r23;
	setp.lt.s32 	%p2, %r23, 1;
	or.pred  	%p3, %p1, %p2;
	@%p3 bra 	$L__BB0_13;
	cvta.to.global.u64 	%rd14, %rd11;
	mul.lo.s32 	%r2, %r23, %r1;
	mul.wide.s32 	%rd15, %r1, 4;
	add.s64 	%rd3, %rd14, %rd15;
	ld.global.f32 	%f95, [%rd3];
	and.b32  	%r3, %r23, 15;
	setp.lt.u32 	%p4, %r23, 16;
	mov.b32 	%r33, 0;
	@%p4 bra 	$L__BB0_4;
	and.b32  	%r33, %r23, 2147483632;
	neg.s32 	%r31, %r33;
	add.s64 	%rd4, %rd2, 32;
	add.s64 	%rd29, %rd1, 32;
	mov.u32 	%r30, %r2;
$L__BB0_3:
	.pragma "nounroll";
	mul.wide.s32 	%rd16, %r30, 4;
	add.s64 	%rd17, %rd4, %rd16;
	ld.global.f32 	%f11, [%rd17+-32];
	ld.global.f32 	%f12, [%rd29+-32];
	fma.rn.f32 	%f13, %f11, %f12, %f95;
	st.global.f32 	[%rd3], %f13;
	ld.global.f32 	%f14, [%rd17+-28];
	ld.global.f32 	%f15, [%rd29+-28];
	fma.rn.f32 	%f16, %f14, %f15, %f13;
	st.global.f32 	[%rd3], %f16;
	ld.global.f32 	%f17, [%rd17+-24];
	ld.global.f32 	%f18, [%rd29+-24];
	fma.rn.f32 	%f19, %f17, %f18, %f16;
	st.global.f32 	[%rd3], %f19;
	ld.global.f32 	%f20, [%rd17+-20];
	ld.global.f32 	%f21, [%rd29+-20];
	fma.rn.f32 	%f22, %f20, %f21, %f19;
	st.global.f32 	[%rd3], %f22;
	ld.global.f32 	%f23, [%rd17+-16];
	ld.global.f32 	%f24, [%rd29+-16];
	fma.rn.f32 	%f25, %f23, %f24, %f22;
	st.global.f32 	[%rd3], %f25;
	ld.global.f32 	%f26, [%rd17+-12];
	ld.global.f32 	%f27, [%rd29+-12];
	fma.rn.f32 	%f28, %f26, %f27, %f25;
	st.global.f32 	[%rd3], %f28;
	ld.global.f32 	%f29, [%rd17+-8];
	ld.global.f32 	%f30, [%rd29+-8];
	fma.rn.f32 	%f31, %f29, %f30, %f28;
	st.global.f32 	[%rd3], %f31;
	ld.global.f32 	%f32, [%rd17+-4];
	ld.global.f32 	%f33, [%rd29+-4];
	fma.rn.f32 	%f34, %f32, %f33, %f31;
	st.global.f32 	[%rd3], %f34;
	ld.global.f32 	%f35, [%rd17];
	ld.global.f32 	%f36, [%rd29];
	fma.rn.f32 	%f37, %f35, %f36, %f34;
	st.global.f32 	[%rd3], %f37;
	ld.global.f32 	%f38, [%rd17+4];
	ld.global.f32 	%f39, [%rd29+4];
	fma.rn.f32 	%f40, %f38, %f39, %f37;
	st.global.f32 	[%rd3], %f40;
	ld.global.f32 	%f41, [%rd17+8];
	ld.global.f32 	%f42, [%rd29+8];
	fma.rn.f32 	%f43, %f41, %f42, %f40;
	st.global.f32 	[%rd3], %f43;
	ld.global.f32 	%f44, [%rd17+12];
	ld.global.f32 	%f45, [%rd29+12];
	fma.rn.f32 	%f46, %f44, %f45, %f43;
	st.global.f32 	[%rd3], %f46;
	ld.global.f32 	%f47, [%rd17+16];
	ld.global.f32 	%f48, [%rd29+16];
	fma.rn.f32 	%f49, %f47, %f48, %f46;
	st.global.f32 	[%rd3], %f49;
	ld.global.f32 	%f50, [%rd17+20];
	ld.global.f32 	%f51, [%rd29+20];
	fma.rn.f32 	%f52, %f50, %f51, %f49;
	st.global.f32 	[%rd3], %f52;
	ld.global.f32 	%f53, [%rd17+24];
	ld.global.f32 	%f54, [%rd29+24];
	fma.rn.f32 	%f55, %f53, %f54, %f52;
	st.global.f32 	[%rd3], %f55;
	ld.global.f32 	%f56, [%rd17+28];
	ld.global.f32 	%f57, [%rd29+28];
	fma.rn.f32 	%f95, %f56, %f57, %f55;
	st.global.f32 	[%rd3], %f95;
	add.s32 	%r31, %r31, 16;
	add.s32 	%r30, %r30, 16;
	add.s64 	%rd29, %rd29, 64;
	setp.ne.s32 	%p5, %r31, 0;
	@%p5 bra 	$L__BB0_3;
$L__BB0_4:
	setp.eq.s32 	%p6, %r3, 0;
	@%p6 bra 	$L__BB0_13;
	and.b32  	%r11, %r23, 7;
	setp.lt.u32 	%p7, %r3, 8;
	@%p7 bra 	$L__BB0_7;
	add.s32 	%r28, %r33, %r2;
	mul.wide.s32 	%rd18, %r28, 4;
	add.s64 	%rd19, %rd2, %rd18;
	ld.global.f32 	%f58, [%rd19];
	mul.wide.u32 	%rd20, %r33, 4;
	add.s64 	%rd21, %rd1, %rd20;
	ld.global.f32 	%f59, [%rd21];
	fma.rn.f32 	%f60, %f58, %f59, %f95;
	st.global.f32 	[%rd3], %f60;
	ld.global.f32 	%f61, [%rd19+4];
	ld.global.f32 	%f62, [%rd21+4];
	fma.rn.f32 	%f63, %f61, %f62, %f60;
	st.global.f32 	[%rd3], %f63;
	ld.global.f32 	%f64, [%rd19+8];
	ld.global.f32 	%f65, [%rd21+8];
	fma.rn.f32 	%f66, %f64, %f65, %f63;
	st.global.f32 	[%rd3], %f66;
	ld.global.f32 	%f67, [%rd19+12];
	ld.global.f32 	%f68, [%rd21+12];
	fma.rn.f32 	%f69, %f67, %f68, %f66;
	st.global.f32 	[%rd3], %f69;
	ld.global.f32 	%f70, [%rd19+16];
	ld.global.f32 	%f71, [%rd21+16];
	fma.rn.f32 	%f72, %f70, %f71, %f69;
	st.global.f32 	[%rd3], %f72;
	ld.global.f32 	%f73, [%rd19+20];
	ld.global.f32 	%f74, [%rd21+20];
	fma.rn.f32 	%f75, %f73, %f74, %f72;
	st.global.f32 	[%rd3], %f75;
	ld.global.f32 	%f76, [%rd19+24];
	ld.global.f32 	%f77, [%rd21+24];
	fma.rn.f32 	%f78, %f76, %f77, %f75;
	st.global.f32 	[%rd3], %f78;
	ld.global.f32 	%f79, [%rd19+28];
	ld.global.f32 	%f80, [%rd21+28];
	fma.rn.f32 	%f95, %f79, %f80, %f78;
	st.global.f32 	[%rd3], %f95;
	add.s32 	%r33, %r33, 8;
$L__BB0_7:
	setp.eq.s32 	%p8, %r11, 0;
	@%p8 bra 	$L__BB0_13;
	and.b32  	%r14, %r23, 3;
	setp.lt.u32 	%p9, %r11, 4;
	@%p9 bra 	$L__BB0_10;
	add.s32 	%r29, %r33, %r2;
	mul.wide.s32 	%rd22, %r29, 4;
	add.s64 	%rd23, %rd2, %rd22;
	ld.global.f32 	%f81, [%rd23];
	mul.wide.u32 	%rd24, %r33, 4;
	add.s64 	%rd25, %rd1, %rd24;
	ld.global.f32 	%f82, [%rd25];
	fma.rn.f32 	%f83, %f81, %f82, %f95;
	st.global.f32 	[%rd3], %f83;
	ld.global.f32 	%f84, [%rd23+4];
	ld.global.f32 	%f85, [%rd25+4];
	fma.rn.f32 	%f86, %f84, %f85, %f83;
	st.global.f32 	[%rd3], %f86;
	ld.global.f32 	%f87, [%rd23+8];
	ld.global.f32 	%f88, [%rd25+8];
	fma.rn.f32 	%f89, %f87, %f88, %f86;
	st.global.f32 	[%rd3], %f89;
	ld.global.f32 	%f90, [%rd23+12];
	ld.global.f32 	%f91, [%rd25+12];
	fma.rn.f32 	%f95, %f90, %f91, %f89;
	st.global.f32 	[%rd3], %f95;
	add.s32 	%r33, %r33, 4;
$L__BB0_10:
	setp.eq.s32 	%p10, %r14, 0;
	@%p10 bra 	$L__BB0_13;
	mul.wide.u32 	%rd26, %r33, 4;
	add.s64 	%rd30, %rd1, %rd26;
	add.s32 	%r36, %r33, %r2;
	neg.s32 	%r35, %r14;
$L__BB0_12:
	.pragma "nounroll";
	mul.wide.s32 	%rd27, %r36, 4;
	add.s64 	%rd28, %rd2, %rd27;
	ld.global.f32 	%f92, [%rd28];
	ld.global.f32 	%f93, [%rd30];
	fma.rn.f32 	%f95, %f92, %f93, %f95;
	st.global.f32 	[%rd3], %f95;
	add.s64 	%rd30, %rd30, 4;
	add.s32 	%r36, %r36, 1;
	add.s32 	%r35, %r35, 1;
	setp.ne.s32 	%p11, %r35, 0;
	@%p11 bra 	$L__BB0_12;
$L__BB0_13:
	ret;

}


// ===== COMPILED SASS (sm_100) =====

	.target	sm_100

	.elftype	@"ET_EXEC"


//--------------------- .note.nv.tkinfo           --------------------------
	.section	.note.nv.tkinfo,"",@"SHT_NOTE"
	.sectionflags	@"SHF_NOTE_NV_TKINFO"
	.tkinfo
        /*0018*/ 	.word	0x00000002
        /*0030*/ 	.string	""
        /*0030*/ 	.string	"ptxas"
        /*0030*/ 	.string	"Cuda compilation tools, release 13.0, V13.0.88"
        /*0030*/ 	.string	"Build cuda_13.0.r13.0/compiler.36424714_0"
        /*0030*/ 	.string	"-arch sm_100 -m 64 "



//--------------------- .note.nv.cuinfo           --------------------------
	.section	.note.nv.cuinfo,"",@"SHT_NOTE"
	.sectionflags	@"SHF_NOTE_NV_CUINFO"
        /*0018*/ 	.short	0x0002
        /*001a*/ 	.short	0x0064
        /*001c*/ 	.short	0x0082
	.zero		2


//--------------------- .nv.info                  --------------------------
	.section	.nv.info,"",@"SHT_CUDA_INFO"
	.align	4


	//----- nvinfo : EIATTR_REGCOUNT
	.align		4
        /*0000*/ 	.byte	0x04, 0x2f
        /*0002*/ 	.short	(.L_1 - .L_0)
	.align		4
.L_0:
        /*0004*/ 	.word	index@(_Z12matVecKernelPfS_S_i)
        /*0008*/ 	.word	0x00000016


	//----- nvinfo : EIATTR_FRAME_SIZE
	.align		4
.L_1:
        /*000c*/ 	.byte	0x04, 0x11
        /*000e*/ 	.short	(.L_3 - .L_2)
	.align		4
.L_2:
        /*0010*/ 	.word	index@(_Z12matVecKernelPfS_S_i)
        /*0014*/ 	.word	0x00000000


	//----- nvinfo : EIATTR_MIN_STACK_SIZE
	.align		4
.L_3:
        /*0018*/ 	.byte	0x04, 0x12
        /*001a*/ 	.short	(.L_5 - .L_4)
	.align		4
.L_4:
        /*001c*/ 	.word	index@(_Z12matVecKernelPfS_S_i)
        /*0020*/ 	.word	0x00000000
.L_5:


//--------------------- .nv.compat                --------------------------
	.section	.nv.compat,"",@"SHT_CUDA_COMPAT_INFO"
	.align	4
        /*0000*/ 	.byte	0x02, 0x09, 0x00, 0x00, 0x02, 0x02, 0x01, 0x00, 0x02, 0x05, 0x05, 0x00, 0x03, 0x07, 0x01, 0x01
        /*0010*/ 	.byte	0x02, 0x03, 0x00, 0x00, 0x02, 0x06, 0x01, 0x00, 0x04, 0x0b, 0x08, 0x00, 0x09, 0x00, 0x00, 0x00
        /*0020*/ 	.byte	0x00, 0x00, 0x00, 0x00


//--------------------- .nv.info._Z12matVecKernelPfS_S_i --------------------------
	.section	.nv.info._Z12matVecKernelPfS_S_i,"",@"SHT_CUDA_INFO"
	.sectionflags	@""
	.align	4


	//----- nvinfo : EIATTR_CUDA_API_VERSION
	.align		4
        /*0000*/ 	.byte	0x04, 0x37
        /*0002*/ 	.short	(.L_7 - .L_6)
.L_6:
        /*0004*/ 	.word	0x00000082


	//----- nvinfo : EIATTR_KPARAM_INFO
	.align		4
.L_7:
        /*0008*/ 	.byte	0x04, 0x17
        /*000a*/ 	.short	(.L_9 - .L_8)
.L_8:
        /*000c*/ 	.word	0x00000000
        /*0010*/ 	.short	0x0003
        /*0012*/ 	.short	0x0018
        /*0014*/ 	.byte	0x00, 0xf0, 0x11, 0x00


	//----- nvinfo : EIATTR_KPARAM_INFO
	.align		4
.L_9:
        /*0018*/ 	.byte	0x04, 0x17
        /*001a*/ 	.short	(.L_11 - .L_10)
.L_10:
        /*001c*/ 	.word	0x00000000
        /*0020*/ 	.short	0x0002
        /*0022*/ 	.short	0x0010
        /*0024*/ 	.byte	0x00, 0xf5, 0x21, 0x00


	//----- nvinfo : EIATTR_KPARAM_INFO
	.align		4
.L_11:
        /*0028*/ 	.byte	0x04, 0x17
        /*002a*/ 	.short	(.L_13 - .L_12)
.L_12:
        /*002c*/ 	.word	0x00000000
        /*0030*/ 	.short	0x0001
        /*0032*/ 	.short	0x0008
        /*0034*/ 	.byte	0x00, 0xf5, 0x21, 0x00


	//----- nvinfo : EIATTR_KPARAM_INFO
	.align		4
.L_13:
        /*0038*/ 	.byte	0x04, 0x17
        /*003a*/ 	.short	(.L_15 - .L_14)
.L_14:
        /*003c*/ 	.word	0x00000000
        /*0040*/ 	.short	0x0000
        /*0042*/ 	.short	0x0000
        /*0044*/ 	.byte	0x00, 0xf5, 0x21, 0x00


	//----- nvinfo : EIATTR_SPARSE_MMA_MASK
	.align		4
.L_15:
        /*0048*/ 	.byte	0x03, 0x50
        /*004a*/ 	.short	0x0000


	//----- nvinfo : EIATTR_MAXREG_COUNT
	.align		4
        /*004c*/ 	.byte	0x03, 0x1b
        /*004e*/ 	.short	0x00ff


	//----- nvinfo : EIATTR_MERCURY_ISA_VERSION
	.align		4
        /*0050*/ 	.byte	0x03, 0x5f
        /*0052*/ 	.short	0x0101


	//----- nvinfo : EIATTR_VRC_CTA_INIT_COUNT
	.align		4
        /*0054*/ 	.byte	0x02, 0x4a
	.zero		1
	.zero		1


	//----- nvinfo : EIATTR_EXIT_INSTR_OFFSETS
	.align		4
        /*0058*/ 	.byte	0x04, 0x1c
        /*005a*/ 	.short	(.L_17 - .L_16)


	//   ....[0]....
.L_16:
        /*005c*/ 	.word	0x00000080


	//   ....[1]....
        /*0060*/ 	.word	0x00000680


	//   ....[2]....
        /*0064*/ 	.word	0x00000930


	//   ....[3]....
        /*0068*/ 	.word	0x00000ae0


	//   ....[4]....
        /*006c*/ 	.word	0x00000bf0


	//----- nvinfo : EIATTR_CBANK_PARAM_SIZE
	.align		4
.L_17:
        /*0070*/ 	.byte	0x03, 0x19
        /*0072*/ 	.short	0x001c


	//----- nvinfo : EIATTR_PARAM_CBANK
	.align		4
        /*0074*/ 	.byte	0x04, 0x0a
        /*0076*/ 	.short	(.L_19 - .L_18)
	.align		4
.L_18:
        /*0078*/ 	.word	index@(.nv.constant0._Z12matVecKernelPfS_S_i)
        /*007c*/ 	.short	0x0380
        /*007e*/ 	.short	0x001c


	//----- nvinfo : EIATTR_SW_WAR
	.align		4
.L_19:
        /*0080*/ 	.byte	0x04, 0x36
        /*0082*/ 	.short	(.L_21 - .L_20)
.L_20:
        /*0084*/ 	.word	0x00000008
.L_21:


//--------------------- .nv.callgraph             --------------------------
	.section	.nv.callgraph,"",@"SHT_CUDA_CALLGRAPH"
	.align	4
	.sectionentsize	8
	.align		4
        /*0000*/ 	.word	0x00000000
	.align		4
        /*0004*/ 	.word	0xffffffff
	.align		4
        /*0008*/ 	.word	0x00000000
	.align		4
        /*000c*/ 	.word	0xfffffffe
	.align		4
        /*0010*/ 	.word	0x00000000
	.align		4
        /*0014*/ 	.word	0xfffffffd
	.align		4
        /*0018*/ 	.word	0x00000000
	.align		4
        /*001c*/ 	.word	0xfffffffc


//--------------------- .text._Z12matVecKernelPfS_S_i --------------------------
	.section	.text._Z12matVecKernelPfS_S_i,"ax",@progbits
	.align	128
        .global         _Z12matVecKernelPfS_S_i
        .type           _Z12matVecKernelPfS_S_i,@function
        .size           _Z12matVecKernelPfS_S_i,(.L_x_6 - _Z12matVecKernelPfS_S_i)
        .other          _Z12matVecKernelPfS_S_i,@"STO_CUDA_ENTRY STV_DEFAULT"
_Z12matVecKernelPfS_S_i:
.text._Z12matVecKernelPfS_S_i:
[----:B------:R-:W-:Y:S01]  /*0000*/  LDC R1, c[0x0][0x37c] ;  /* 0x0000df00ff017b82 */ /* 0x000fe20000000800 */
[----:B------:R-:W0:Y:S07]  /*0010*/  S2R R7, SR_TID.X ;  /* 0x0000000000077919 */ /* 0x000e2e0000002100 */
[----:B------:R-:W0:Y:S08]  /*0020*/  S2UR UR4, SR_CTAID.X ;  /* 0x00000000000479c3 */ /* 0x000e300000002500 */
[----:B------:R-:W0:Y:S08]  /*0030*/  LDC R0, c[0x0][0x360] ;  /* 0x0000d800ff007b82 */ /* 0x000e300000000800 */
[----:B------:R-:W1:Y:S01]  /*0040*/  LDC R4, c[0x0][0x398] ;  /* 0x0000e600ff047b82 */ /* 0x000e620000000800 */
[----:B0-----:R-:W-:Y:S01]  /*0050*/  IMAD R7, R0, UR4, R7 ;  /* 0x0000000400077c24 */ /* 0x001fe2000f8e0207 */
[----:B-1----:R-:W-:-:S04]  /*0060*/  ISETP.GE.AND P0, PT, R4, 0x1, PT ;  /* 0x000000010400780c */ /* 0x002fc80003f06270 */
[----:B------:R-:W-:-:S13]  /*0070*/  ISETP.GE.OR P0, PT, R7, R4, !P0 ;  /* 0x000000040700720c */ /* 0x000fda0004706670 */
[----:B------:R-:W-:Y:S05]  /*0080*/  @P0 EXIT ;  /* 0x000000000000094d */ /* 0x000fea0003800000 */
[----:B------:R-:W0:Y:S01]  /*0090*/  LDC.64 R2, c[0x0][0x390] ;  /* 0x0000e400ff027b82 */ /* 0x000e220000000a00 */
[----:B------:R-:W1:Y:S01]  /*00a0*/  LDCU.64 UR12, c[0x0][0x358] ;  /* 0x00006b00ff0c77ac */ /* 0x000e620008000a00 */
[C---:B------:R-:W-:Y:S02]  /*00b0*/  ISETP.GE.U32.AND P1, PT, R4.reuse, 0x10, PT ;  /* 0x000000100400780c */ /* 0x040fe40003f26070 */
[----:B------:R-:W-:Y:S01]  /*00c0*/  LOP3.LUT R6, R4, 0xf, RZ, 0xc0, !PT ;  /* 0x0000000f04067812 */ /* 0x000fe200078ec0ff */
[----:B------:R-:W-:-:S03]  /*00d0*/  HFMA2 R0, -RZ, RZ, 0, 0 ;  /* 0x00000000ff007431 */ /* 0x000fc600000001ff */
[----:B------:R-:W-:Y:S01]  /*00e0*/  ISETP.NE.AND P0, PT, R6, RZ, PT ;  /* 0x000000ff0600720c */ /* 0x000fe20003f05270 */
[----:B0-----:R-:W-:-:S05]  /*00f0*/  IMAD.WIDE R2, R7, 0x4, R2 ;  /* 0x0000000407027825 */ /* 0x001fca00078e0202 */
[----:B-1----:R0:W5:Y:S01]  /*0100*/  LDG.E R5, desc[UR12][R2.64] ;  /* 0x0000000c02057981 */ /* 0x002162000c1e1900 */
[----:B------:R-:W-:Y:S01]  /*0110*/  IMAD R7, R7, R4, RZ ;  /* 0x0000000407077224 */ /* 0x000fe200078e02ff */
[----:B------:R-:W-:Y:S06]  /*0120*/  @!P1 BRA `(.L_x_0) ;  /* 0x0000000400549947 */ /* 0x000fec0003800000 */
[----:B------:R-:W1:Y:S01]  /*0130*/  LDCU.128 UR8, c[0x0][0x380] ;  /* 0x00007000ff0877ac */ /* 0x000e620008000c00 */
[----:B------:R-:W-:Y:S02]  /*0140*/  LOP3.LUT R0, R4, 0x7ffffff0, RZ, 0xc0, !PT ;  /* 0x7ffffff004007812 */ /* 0x000fe400078ec0ff */
[----:B------:R-:W-:Y:S02]  /*0150*/  MOV R13, R7 ;  /* 0x00000007000d7202 */ /* 0x000fe40000000f00 */
[----:B------:R-:W-:Y:S01]  /*0160*/  IADD3 R12, PT, PT, -R0, RZ, RZ ;  /* 0x000000ff000c7210 */ /* 0x000fe20007ffe1ff */
[----:B-1----:R-:W-:Y:S02]  /*0170*/  UIADD3 UR4, UP1, UPT, UR10, 0x20, URZ ;  /* 0x000000200a047890 */ /* 0x002fe4000ff3e0ff */
[----:B------:R-:W-:Y:S02]  /*0180*/  UIADD3 UR6, UP0, UPT, UR8, 0x20, URZ ;  /* 0x0000002008067890 */ /* 0x000fe4000ff1e0ff */
[----:B------:R-:W-:-:S02]  /*0190*/  UIADD3.X UR5, UPT, UPT, URZ, UR11, URZ, UP1, !UPT ;  /* 0x0000000bff057290 */ /* 0x000fc40008ffe4ff */
[----:B------:R-:W-:Y:S01]  /*01a0*/  MOV R14, UR4 ;  /* 0x00000004000e7c02 */ /* 0x000fe20008000f00 */
[----:B------:R-:W-:-:S03]  /*01b0*/  UIADD3.X UR7, UPT, UPT, URZ, UR9, URZ, UP0, !UPT ;  /* 0x00000009ff077290 */ /* 0x000fc600087fe4ff */
[----:B------:R-:W-:-:S09]  /*01c0*/  MOV R15, UR5 ;  /* 0x00000005000f7c02 */ /* 0x000fd20008000f00 */
.L_x_1:
[----:B------:R-:W-:Y:S02]  /*01d0*/  MOV R10, UR6 ;  /* 0x00000006000a7c02 */ /* 0x000fe40008000f00 */
[----:B------:R-:W-:Y:S02]  /*01e0*/  MOV R11, UR7 ;  /* 0x00000007000b7c02 */ /* 0x000fe40008000f00 */
[----:B------:R-:W-:Y:S02]  /*01f0*/  MOV R8, R14 ;  /* 0x0000000e00087202 */ /* 0x000fe40000000f00 */
[----:B------:R-:W-:Y:S01]  /*0200*/  MOV R9, R15 ;  /* 0x0000000f00097202 */ /* 0x000fe20000000f00 */
[----:B------:R-:W-:-:S04]  /*0210*/  IMAD.WIDE R10, R13, 0x4, R10 ;  /* 0x000000040d0a7825 */ /* 0x000fc800078e020a */
[----:B------:R-:W2:Y:S04]  /*0220*/  LDG.E R15, desc[UR12][R8.64+-0x20] ;  /* 0xffffe00c080f7981 */ /* 0x000ea8000c1e1900 */
[----:B------:R-:W2:Y:S02]  /*0230*/  LDG.E R14, desc[UR12][R10.64+-0x20] ;  /* 0xffffe00c0a0e7981 */ /* 0x000ea4000c1e1900 */
[----:B--2--5:R-:W-:-:S05]  /*0240*/  FFMA R15, R14, R15, R5 ;  /* 0x0000000f0e0f7223 */ /* 0x024fca0000000005 */
[----:B------:R1:W-:Y:S04]  /*0250*/  STG.E desc[UR12][R2.64], R15 ;  /* 0x0000000f02007986 */ /* 0x0003e8000c10190c */
[----:B------:R-:W2:Y:S04]  /*0260*/  LDG.E R14, desc[UR12][R10.64+-0x1c] ;  /* 0xffffe40c0a0e7981 */ /* 0x000ea8000c1e1900 */
[----:B----4-:R-:W2:Y:S02]  /*0270*/  LDG.E R5, desc[UR12][R8.64+-0x1c] ;  /* 0xffffe40c08057981 */ /* 0x010ea4000c1e1900 */
[----:B--2---:R-:W-:-:S05]  /*0280*/  FFMA R5, R14, R5, R15 ;  /* 0x000000050e057223 */ /* 0x004fca000000000f */
[----:B------:R2:W-:Y:S04]  /*0290*/  STG.E desc[UR12][R2.64], R5 ;  /* 0x0000000502007986 */ /* 0x0005e8000c10190c */
[----:B------:R-:W3:Y:S04]  /*02a0*/  LDG.E R14, desc[UR12][R10.64+-0x18] ;  /* 0xffffe80c0a0e7981 */ /* 0x000ee8000c1e1900 */
[----:B------:R-:W3:Y:S02]  /*02b0*/  LDG.E R16, desc[UR12][R8.64+-0x18] ;  /* 0xffffe80c08107981 */ /* 0x000ee4000c1e1900 */
[----:B---3--:R-:W-:-:S05]  /*02c0*/  FFMA R17, R14, R16, R5 ;  /* 0x000000100e117223 */ /* 0x008fca0000000005 */
[----:B------:R3:W-:Y:S04]  /*02d0*/  STG.E desc[UR12][R2.64], R17 ;  /* 0x0000001102007986 */ /* 0x0007e8000c10190c */
[----:B------:R-:W1:Y:S04]  /*02e0*/  LDG.E R14, desc[UR12][R10.64+-0x14] ;  /* 0xffffec0c0a0e7981 */ /* 0x000e68000c1e1900 */
[----:B------:R-:W1:Y:S02]  /*02f0*/  LDG.E R16, desc[UR12][R8.64+-0x14] ;  /* 0xffffec0c08107981 */ /* 0x000e64000c1e1900 */
[----:B-1----:R-:W-:-:S05]  /*0300*/  FFMA R15, R14, R16, R17 ;  /* 0x000000100e0f7223 */ /* 0x002fca0000000011 */
[----:B------:R1:W-:Y:S04]  /*0310*/  STG.E desc[UR12][R2.64], R15 ;  /* 0x0000000f02007986 */ /* 0x0003e8000c10190c */
[----:B------:R-:W2:Y:S04]  /*0320*/  LDG.E R14, desc[UR12][R10.64+-0x10] ;  /* 0xfffff00c0a0e7981 */ /* 0x000ea8000c1e1900 */
[----:B------:R-:W2:Y:S02]  /*0330*/  LDG.E R16, desc[UR12][R8.64+-0x10] ;  /* 0xfffff00c08107981 */ /* 0x000ea4000c1e1900 */
        /* <DEDUP_REMOVED lines=34> */
[----:B------:R-:W4:Y:S04]  /*0560*/  LDG.E R14, desc[UR12][R10.64+0x14] ;  /* 0x0000140c0a0e7981 */ /* 0x000f28000c1e1900 */
[----:B------:R-:W4:Y:S02]  /*0570*/  LDG.E R16, desc[UR12][R8.64+0x14] ;  /* 0x0000140c08107981 */ /* 0x000f24000c1e1900 */
[----:B----4-:R-:W-:-:S05]  /*0580*/  FFMA R19, R14, R16, R15 ;  /* 0x000000100e137223 */ /* 0x010fca000000000f */
[----:B------:R4:W-:Y:S04]  /*0590*/  STG.E desc[UR12][R2.64], R19 ;  /* 0x0000001302007986 */ /* 0x0009e8000c10190c */
[----:B------:R-:W3:Y:S04]  /*05a0*/  LDG.E R14, desc[UR12][R10.64+0x18] ;  /* 0x0000180c0a0e7981 */ /* 0x000ee8000c1e1900 */
[----:B--2---:R-:W3:Y:S01]  /*05b0*/  LDG.E R5, desc[UR12][R8.64+0x18] ;  /* 0x0000180c08057981 */ /* 0x004ee2000c1e1900 */
[----:B------:R-:W-:Y:S01]  /*05c0*/  IADD3 R12, PT, PT, R12, 0x10, RZ ;  /* 0x000000100c0c7810 */ /* 0x000fe20007ffe0ff */
[----:B---3--:R-:W-:-:S05]  /*05d0*/  FFMA R17, R14, R5, R19 ;  /* 0x000000050e117223 */ /* 0x008fca0000000013 */
[----:B------:R4:W-:Y:S04]  /*05e0*/  STG.E desc[UR12][R2.64], R17 ;  /* 0x0000001102007986 */ /* 0x0009e8000c10190c */
[----:B------:R-:W2:Y:S04]  /*05f0*/  LDG.E R14, desc[UR12][R10.64+0x1c] ;  /* 0x00001c0c0a0e7981 */ /* 0x000ea8000c1e1900 */
[----:B------:R-:W2:Y:S01]  /*0600*/  LDG.E R5, desc[UR12][R8.64+0x1c] ;  /* 0x00001c0c08057981 */ /* 0x000ea2000c1e1900 */
[----:B------:R-:W-:Y:S02]  /*0610*/  ISETP.NE.AND P1, PT, R12, RZ, PT ;  /* 0x000000ff0c00720c */ /* 0x000fe40003f25270 */
[----:B------:R-:W-:Y:S01]  /*0620*/  IADD3 R13, PT, PT, R13, 0x10, RZ ;  /* 0x000000100d0d7810 */ /* 0x000fe20007ffe0ff */
[----:B--2---:R-:W-:Y:S01]  /*0630*/  FFMA R5, R14, R5, R17 ;  /* 0x000000050e057223 */ /* 0x004fe20000000011 */
[----:B------:R-:W-:-:S04]  /*0640*/  IADD3 R14, P2, PT, R8, 0x40, RZ ;  /* 0x00000040080e7810 */ /* 0x000fc80007f5e0ff */
[----:B------:R4:W-:Y:S01]  /*0650*/  STG.E desc[UR12][R2.64], R5 ;  /* 0x0000000502007986 */ /* 0x0009e2000c10190c */
[----:B-1----:R-:W-:-:S04]  /*0660*/  IADD3.X R15, PT, PT, RZ, R9, RZ, P2, !PT ;  /* 0x00000009ff0f7210 */ /* 0x002fc800017fe4ff */
[----:B------:R-:W-:Y:S05]  /*0670*/  @P1 BRA `(.L_x_1) ;  /* 0xfffffff800d41947 */ /* 0x000fea000383ffff */
.L_x_0:
[----:B------:R-:W-:Y:S05]  /*0680*/  @!P0 EXIT ;  /* 0x000000000000894d */ /* 0x000fea0003800000 */
[----:B------:R-:W-:Y:S02]  /*0690*/  ISETP.GE.U32.AND P0, PT, R6, 0x8, PT ;  /* 0x000000080600780c */ /* 0x000fe40003f06070 */
[----:B------:R-:W-:-:S04]  /*06a0*/  LOP3.LUT R14, R4, 0x7, RZ, 0xc0, !PT ;  /* 0x00000007040e7812 */ /* 0x000fc800078ec0ff */
[----:B------:R-:W-:-:S07]  /*06b0*/  ISETP.NE.AND P1, PT, R14, RZ, PT ;  /* 0x000000ff0e00720c */ /* 0x000fce0003f25270 */
[----:B------:R-:W-:Y:S06]  /*06c0*/  @!P0 BRA `(.L_x_2) ;  /* 0x0000000000988947 */ /* 0x000fec0003800000 */
[----:B------:R-:W1:Y:S01]  /*06d0*/  LDC.64 R8, c[0x0][0x380] ;  /* 0x0000e000ff087b82 */ /* 0x000e620000000a00 */
[----:B------:R-:W-:-:S07]  /*06e0*/  IADD3 R13, PT, PT, R7, R0, RZ ;  /* 0x00000000070d7210 */ /* 0x000fce0007ffe0ff */
[----:B------:R-:W2:Y:S01]  /*06f0*/  LDC.64 R10, c[0x0][0x388] ;  /* 0x0000e200ff0a7b82 */ /* 0x000ea20000000a00 */
[----:B-1----:R-:W-:-:S05]  /*0700*/  IMAD.WIDE R8, R13, 0x4, R8 ;  /* 0x000000040d087825 */ /* 0x002fca00078e0208 */
[----:B------:R-:W4:Y:S01]  /*0710*/  LDG.E R6, desc[UR12][R8.64] ;  /* 0x0000000c08067981 */ /* 0x000f22000c1e1900 */
[----:B--2---:R-:W-:-:S05]  /*0720*/  IMAD.WIDE.U32 R10, R0, 0x4, R10 ;  /* 0x00000004000a7825 */ /* 0x004fca00078e000a */
[----:B------:R-:W4:Y:S02]  /*0730*/  LDG.E R12, desc[UR12][R10.64] ;  /* 0x0000000c0a0c7981 */ /* 0x000f24000c1e1900 */
[----:B----45:R-:W-:-:S05]  /*0740*/  FFMA R5, R6, R12, R5 ;  /* 0x0000000c06057223 */ /* 0x030fca0000000005 */
        /* <DEDUP_REMOVED lines=21> */
[----:B------:R-:W3:Y:S04]  /*08a0*/  LDG.E R6, desc[UR12][R8.64+0x18] ;  /* 0x0000180c08067981 */ /* 0x000ee8000c1e1900 */
[----:B------:R-:W3:Y:S02]  /*08b0*/  LDG.E R12, desc[UR12][R10.64+0x18] ;  /* 0x0000180c0a0c7981 */ /* 0x000ee4000c1e1900 */
[----:B---3--:R-:W-:-:S05]  /*08c0*/  FFMA R17, R6, R12, R15 ;  /* 0x0000000c06117223 */ /* 0x008fca000000000f */
[----:B------:R2:W-:Y:S04]  /*08d0*/  STG.E desc[UR12][R2.64], R17 ;  /* 0x0000001102007986 */ /* 0x0005e8000c10190c */
[----:B------:R-:W3:Y:S04]  /*08e0*/  LDG.E R6, desc[UR12][R8.64+0x1c] ;  /* 0x00001c0c08067981 */ /* 0x000ee8000c1e1900 */
[----:B-1----:R-:W3:Y:S01]  /*08f0*/  LDG.E R5, desc[UR12][R10.64+0x1c] ;  /* 0x00001c0c0a057981 */ /* 0x002ee2000c1e1900 */
[----:B------:R-:W-:Y:S01]  /*0900*/  IADD3 R0, PT, PT, R0, 0x8, RZ ;  /* 0x0000000800007810 */ /* 0x000fe20007ffe0ff */
[----:B---3--:R-:W-:-:S05]  /*0910*/  FFMA R5, R6, R5, R17 ;  /* 0x0000000506057223 */ /* 0x008fca0000000011 */
[----:B------:R2:W-:Y:S02]  /*0920*/  STG.E desc[UR12][R2.64], R5 ;  /* 0x0000000502007986 */ /* 0x0005e4000c10190c */
.L_x_2:
[----:B------:R-:W-:Y:S05]  /*0930*/  @!P1 EXIT ;  /* 0x000000000000994d */ /* 0x000fea0003800000 */
[----:B------:R-:W-:Y:S02]  /*0940*/  ISETP.GE.U32.AND P0, PT, R14, 0x4, PT ;  /* 0x000000040e00780c */ /* 0x000fe40003f06070 */
[----:B------:R-:W-:-:S04]  /*0950*/  LOP3.LUT R4, R4, 0x3, RZ, 0xc0, !PT ;  /* 0x0000000304047812 */ /* 0x000fc800078ec0ff */
[----:B------:R-:W-:-:S07]  /*0960*/  ISETP.NE.AND P1, PT, R4, RZ, PT ;  /* 0x000000ff0400720c */ /* 0x000fce0003f25270 */
[----:B------:R-:W-:Y:S06]  /*0970*/  @!P0 BRA `(.L_x_3) ;  /* 0x0000000000588947 */ /* 0x000fec0003800000 */
[----:B------:R-:W1:Y:S01]  /*0980*/  LDC.64 R8, c[0x0][0x380] ;  /* 0x0000e000ff087b82 */ /* 0x000e620000000a00 */
[----:B--2---:R-:W-:-:S07]  /*0990*/  IADD3 R13, PT, PT, R7, R0, RZ ;  /* 0x00000000070d7210 */ /* 0x004fce0007ffe0ff */
        /* <DEDUP_REMOVED lines=11> */
[----:B------:R-:W2:Y:S04]  /*0a50*/  LDG.E R6, desc[UR12][R8.64+0x8] ;  /* 0x0000080c08067981 */ /* 0x000ea8000c1e1900 */
[----:B------:R-:W2:Y:S02]  /*0a60*/  LDG.E R12, desc[UR12][R10.64+0x8] ;  /* 0x0000080c0a0c7981 */ /* 0x000ea4000c1e1900 */
[----:B--2---:R-:W-:-:S05]  /*0a70*/  FFMA R15, R6, R12, R13 ;  /* 0x0000000c060f7223 */ /* 0x004fca000000000d */
[----:B------:R3:W-:Y:S04]  /*0a80*/  STG.E desc[UR12][R2.64], R15 ;  /* 0x0000000f02007986 */ /* 0x0007e8000c10190c */
[----:B------:R-:W1:Y:S04]  /*0a90*/  LDG.E R6, desc[UR12][R8.64+0xc] ;  /* 0x00000c0c08067981 */ /* 0x000e68000c1e1900 */
[----:B------:R-:W1:Y:S01]  /*0aa0*/  LDG.E R12, desc[UR12][R10.64+0xc] ;  /* 0x00000c0c0a0c7981 */ /* 0x000e62000c1e1900 */
[----:B------:R-:W-:Y:S01]  /*0ab0*/  IADD3 R0, PT, PT, R0, 0x4, RZ ;  /* 0x0000000400007810 */ /* 0x000fe20007ffe0ff */
[----:B-1----:R-:W-:-:S05]  /*0ac0*/  FFMA R5, R6, R12, R15 ;  /* 0x0000000c06057223 */ /* 0x002fca000000000f */
[----:B------:R3:W-:Y:S02]  /*0ad0*/  STG.E desc[UR12][R2.64], R5 ;  /* 0x0000000502007986 */ /* 0x0007e4000c10190c */
.L_x_3:
[----:B------:R-:W-:Y:S05]  /*0ae0*/  @!P1 EXIT ;  /* 0x000000000000994d */ /* 0x000fea0003800000 */
[----:B------:R-:W1:Y:S01]  /*0af0*/  LDC.64 R10, c[0x0][0x388] ;  /* 0x0000e200ff0a7b82 */ /* 0x000e620000000a00 */
[----:B--23--:R-:W-:Y:S02]  /*0b00*/  IADD3 R13, PT, PT, R7, R0, RZ ;  /* 0x00000000070d7210 */ /* 0x00cfe40007ffe0ff */
[----:B------:R-:W-:-:S05]  /*0b10*/  IADD3 R4, PT, PT, -R4, RZ, RZ ;  /* 0x000000ff04047210 */ /* 0x000fca0007ffe1ff */
[----:B------:R-:W2:Y:S01]  /*0b20*/  LDC.64 R8, c[0x0][0x380] ;  /* 0x0000e000ff087b82 */ /* 0x000ea20000000a00 */
[----:B-1----:R-:W-:-:S07]  /*0b30*/  IMAD.WIDE.U32 R10, R0, 0x4, R10 ;  /* 0x00000004000a7825 */ /* 0x002fce00078e000a */
.L_x_4:
[----:B--2---:R-:W-:Y:S01]  /*0b40*/  IMAD.WIDE R6, R13, 0x4, R8 ;  /* 0x000000040d067825 */ /* 0x004fe200078e0208 */
[----:B-1----:R1:W4:Y:S05]  /*0b50*/  LDG.E R0, desc[UR12][R10.64] ;  /* 0x0000000c0a007981 */ /* 0x00232a000c1e1900 */
[----:B------:R-:W4:Y:S01]  /*0b60*/  LDG.E R6, desc[UR12][R6.64] ;  /* 0x0000000c06067981 */ /* 0x000f22000c1e1900 */
[----:B------:R-:W-:-:S04]  /*0b70*/  IADD3 R4, PT, PT, R4, 0x1, RZ ;  /* 0x0000000104047810 */ /* 0x000fc80007ffe0ff */
[----:B------:R-:W-:Y:S02]  /*0b80*/  ISETP.NE.AND P0, PT, R4, RZ, PT ;  /* 0x000000ff0400720c */ /* 0x000fe40003f05270 */
[----:B-1----:R-:W-:Y:S02]  /*0b90*/  IADD3 R10, P1, PT, R10, 0x4, RZ ;  /* 0x000000040a0a7810 */ /* 0x002fe40007f3e0ff */
[----:B------:R-:W-:Y:S02]  /*0ba0*/  IADD3 R13, PT, PT, R13, 0x1, RZ ;  /* 0x000000010d0d7810 */ /* 0x000fe40007ffe0ff */
[----:B------:R-:W-:Y:S01]  /*0bb0*/  IADD3.X R11, PT, PT, RZ, R11, RZ, P1, !PT ;  /* 0x0000000bff0b7210 */ /* 0x000fe20000ffe4ff */
[----:B----45:R-:W-:-:S05]  /*0bc0*/  FFMA R5, R6, R0, R5 ;  /* 0x0000000006057223 */ /* 0x030fca0000000005 */
[----:B------:R1:W-:Y:S01]  /*0bd0*/  STG.E desc[UR12][R2.64], R5 ;  /* 0x0000000502007986 */ /* 0x0003e2000c10190c */
[----:B------:R-:W-:Y:S05]  /*0be0*/  @P0 BRA `(.L_x_4) ;  /* 0xfffffffc00d40947 */ /* 0x000fea000383ffff */
[----:B------:R-:W-:Y:S05]  /*0bf0*/  EXIT ;  /* 0x000000000000794d */ /* 0x000fea0003800000 */
.L_x_5:
[----:B------:R-:W-:-:S00]  /*0c00*/  BRA `(.L_x_5) ;  /* 0xfffffffc00fc7947 */ /* 0x000fc0000383ffff */
[----:B------:R-:W-:-:S00]  /*0c10*/  NOP ;  /* 0x0000000000007918 */ /* 0x000fc00000000000 */
        /* <DEDUP_REMOVED lines=14> */
.L_x_6:


//--------------------- .nv.shared.reserved.0     --------------------------
	.section	.nv.shared.reserved.0,"aw",@nobits
	.weak		__nv_reservedSMEM_offset_0_alias
	.size		__nv_reservedSMEM_offset_0_alias, 0, 64
	.other		__nv_reservedSMEM_offset_0_alias,@"STO_CUDA_RESERVED_SHARED STV_DEFAULT"
__nv_reservedSMEM_offset_0_alias:
	.zero		0
	.zero		64


//--------------------- .nv.constant0._Z12matVecKernelPfS_S_i --------------------------
	.section	.nv.constant0._Z12matVecKernelPfS_S_i,"a",@progbits
	.sectionflags	@""
	.align	4
.nv.constant0._Z12matVecKernelPfS_S_i:
	.zero		924


//--------------------- SYMBOLS --------------------------

	.type		.nv.reservedSmem.offset0,@object
	.size		.nv.reservedSmem.offset0,0x4
